	.headerflags	@"EF_CUDA_TEXMODE_UNIFIED EF_CUDA_64BIT_ADDRESS EF_CUDA_ACCELERATORS EF_CUDA_SM90 EF_CUDA_VIRTUAL_SM(EF_CUDA_SM90)"
	.elftype	@"ET_EXEC"


//--------------------- .nv.info                  --------------------------
	.section	.nv.info,"",@"SHT_CUDA_INFO"
	.align	4


	//----- nvinfo : EIATTR_REGCOUNT
	.align		4
        /*0000*/ 	.byte	0x04, 0x2f
        /*0002*/ 	.short	(.L_3 - .L_2)
	.align		4
.L_2:
        /*0004*/ 	.word	index@(triton_poi_fused__native_batch_norm_legit_no_training_add_20)
        /*0008*/ 	.word	0x00000016


	//----- nvinfo : EIATTR_MIN_STACK_SIZE
	.align		4
.L_3:
        /*000c*/ 	.byte	0x04, 0x12
        /*000e*/ 	.short	(.L_5 - .L_4)
	.align		4
.L_4:
        /*0010*/ 	.word	index@(triton_poi_fused__native_batch_norm_legit_no_training_add_20)
        /*0014*/ 	.word	0x00000000


	//----- nvinfo : EIATTR_FRAME_SIZE
	.align		4
.L_5:
        /*0018*/ 	.byte	0x04, 0x11
        /*001a*/ 	.short	(.L_7 - .L_6)
	.align		4
.L_6:
        /*001c*/ 	.word	index@(triton_poi_fused__native_batch_norm_legit_no_training_add_20)
        /*0020*/ 	.word	0x00000000


	//----- nvinfo : EIATTR_MIN_STACK_SIZE
	.align		4
.L_7:
        /*0024*/ 	.byte	0x04, 0x12
        /*0026*/ 	.short	(.L_9 - .L_8)
	.align		4
.L_8:
        /*0028*/ 	.word	index@(triton_poi_fused__native_batch_norm_legit_no_training_add_20)
        /*002c*/ 	.word	0x00000000
.L_9:


//--------------------- .nv.info.triton_poi_fused__native_batch_norm_legit_no_training_add_20 --------------------------
	.section	.nv.info.triton_poi_fused__native_batch_norm_legit_no_training_add_20,"",@"SHT_CUDA_INFO"
	.sectionflags	@""
	.align	4


	//----- nvinfo : EIATTR_CUDA_API_VERSION
	.align		4
        /*0000*/ 	.byte	0x04, 0x37
        /*0002*/ 	.short	(.L_11 - .L_10)
.L_10:
        /*0004*/ 	.word	0x0000007c


	//----- nvinfo : EIATTR_KPARAM_INFO
	.align		4
.L_11:
        /*0008*/ 	.byte	0x04, 0x17
        /*000a*/ 	.short	(.L_13 - .L_12)
.L_12:
        /*000c*/ 	.word	0x00000000
        /*0010*/ 	.short	0x0007
        /*0012*/ 	.short	0x0038
        /*0014*/ 	.byte	0x00, 0xf0, 0x11, 0x00


	//----- nvinfo : EIATTR_KPARAM_INFO
	.align		4
.L_13:
        /*0018*/ 	.byte	0x04, 0x17
        /*001a*/ 	.short	(.L_15 - .L_14)
.L_14:
        /*001c*/ 	.word	0x00000000
        /*0020*/ 	.short	0x0006
        /*0022*/ 	.short	0x0030
        /*0024*/ 	.byte	0x00, 0xf4, 0x21, 0x00


	//----- nvinfo : EIATTR_KPARAM_INFO
	.align		4
.L_15:
        /*0028*/ 	.byte	0x04, 0x17
        /*002a*/ 	.short	(.L_17 - .L_16)
.L_16:
        /*002c*/ 	.word	0x00000000
        /*0030*/ 	.short	0x0005
        /*0032*/ 	.short	0x0028
        /*0034*/ 	.byte	0x00, 0xf4, 0x21, 0x00


	//----- nvinfo : EIATTR_KPARAM_INFO
	.align		4
.L_17:
        /*0038*/ 	.byte	0x04, 0x17
        /*003a*/ 	.short	(.L_19 - .L_18)
.L_18:
        /*003c*/ 	.word	0x00000000
        /*0040*/ 	.short	0x0004
        /*0042*/ 	.short	0x0020
        /*0044*/ 	.byte	0x00, 0xf4, 0x21, 0x00


	//----- nvinfo : EIATTR_KPARAM_INFO
	.align		4
.L_19:
        /*0048*/ 	.byte	0x04, 0x17
        /*004a*/ 	.short	(.L_21 - .L_20)
.L_20:
        /*004c*/ 	.word	0x00000000
        /*0050*/ 	.short	0x0003
        /*0052*/ 	.short	0x0018
        /*0054*/ 	.byte	0x00, 0xf4, 0x21, 0x00


	//----- nvinfo : EIATTR_KPARAM_INFO
	.align		4
.L_21:
        /*0058*/ 	.byte	0x04, 0x17
        /*005a*/ 	.short	(.L_23 - .L_22)
.L_22:
        /*005c*/ 	.word	0x00000000
        /*0060*/ 	.short	0x0002
        /*0062*/ 	.short	0x0010
        /*0064*/ 	.byte	0x00, 0xf4, 0x21, 0x00


	//----- nvinfo : EIATTR_KPARAM_INFO
	.align		4
.L_23:
        /*0068*/ 	.byte	0x04, 0x17
        /*006a*/ 	.short	(.L_25 - .L_24)
.L_24:
        /*006c*/ 	.word	0x00000000
        /*0070*/ 	.short	0x0001
        /*0072*/ 	.short	0x0008
        /*0074*/ 	.byte	0x00, 0xf4, 0x21, 0x00


	//----- nvinfo : EIATTR_KPARAM_INFO
	.align		4
.L_25:
        /*0078*/ 	.byte	0x04, 0x17
        /*007a*/ 	.short	(.L_27 - .L_26)
.L_26:
        /*007c*/ 	.word	0x00000000
        /*0080*/ 	.short	0x0000
        /*0082*/ 	.short	0x0000
        /*0084*/ 	.byte	0x00, 0xf4, 0x21, 0x00


	//----- nvinfo : EIATTR_SPARSE_MMA_MASK
	.align		4
.L_27:
        /*0088*/ 	.byte	0x03, 0x50
        /*008a*/ 	.short	0x0000


	//----- nvinfo : EIATTR_MAXREG_COUNT
	.align		4
        /*008c*/ 	.byte	0x03, 0x1b
        /*008e*/ 	.short	0x00ff


	//----- nvinfo : EIATTR_EXIT_INSTR_OFFSETS
	.align		4
        /*0090*/ 	.byte	0x04, 0x1c
        /*0092*/ 	.short	(.L_29 - .L_28)


	//   ....[0]....
.L_28:
        /*0094*/ 	.word	0x00000320


	//   ....[1]....
        /*0098*/ 	.word	0x00000340


	//----- nvinfo : EIATTR_REQNTID
	.align		4
.L_29:
        /*009c*/ 	.byte	0x04, 0x10
        /*009e*/ 	.short	(.L_31 - .L_30)
.L_30:
        /*00a0*/ 	.word	0x00000080
        /*00a4*/ 	.word	0x00000001
        /*00a8*/ 	.word	0x00000001


	//----- nvinfo : EIATTR_CBANK_PARAM_SIZE
	.align		4
.L_31:
        /*00ac*/ 	.byte	0x03, 0x19
        /*00ae*/ 	.short	0x003c


	//----- nvinfo : EIATTR_PARAM_CBANK
	.align		4
        /*00b0*/ 	.byte	0x04, 0x0a
        /*00b2*/ 	.short	(.L_33 - .L_32)
	.align		4
.L_32:
        /*00b4*/ 	.word	index@(.nv.constant0.triton_poi_fused__native_batch_norm_legit_no_training_add_20)
        /*00b8*/ 	.short	0x0210
        /*00ba*/ 	.short	0x003c


	//----- nvinfo : EIATTR_SW_WAR
	.align		4
.L_33:
        /*00bc*/ 	.byte	0x04, 0x36
        /*00be*/ 	.short	(.L_35 - .L_34)
.L_34:
        /*00c0*/ 	.word	0x00000008
.L_35:


//--------------------- .nv.callgraph             --------------------------
	.section	.nv.callgraph,"",@"SHT_CUDA_CALLGRAPH"
	.align	4
	.sectionentsize	8
	.align		4
        /*0000*/ 	.word	0x00000000
	.align		4
        /*0004*/ 	.word	0xffffffff
	.align		4
        /*0008*/ 	.word	0x00000000
	.align		4
        /*000c*/ 	.word	0xfffffffe
	.align		4
        /*0010*/ 	.word	0x00000000
	.align		4
        /*0014*/ 	.word	0xfffffffd
	.align		4
        /*0018*/ 	.word	0x00000000
	.align		4
        /*001c*/ 	.word	0xfffffffc


//--------------------- .nv.constant4             --------------------------
	.section	.nv.constant4,"a",@progbits
	.align	8
	.align		8
.nv.constant4:
        /*0000*/ 	.dword	_$_str
	.align		8
        /*0008*/ 	.dword	_$_str_$_2


//--------------------- .text.triton_poi_fused__native_batch_norm_legit_no_training_add_20 --------------------------
	.section	.text.triton_poi_fused__native_batch_norm_legit_no_training_add_20,"ax",@progbits
	.align	128
        .global         triton_poi_fused__native_batch_norm_legit_no_training_add_20
        .type           triton_poi_fused__native_batch_norm_legit_no_training_add_20,@function
        .size           triton_poi_fused__native_batch_norm_legit_no_training_add_20,(.L_x_1 - triton_poi_fused__native_batch_norm_legit_no_training_add_20)
        .other          triton_poi_fused__native_batch_norm_legit_no_training_add_20,@"STO_CUDA_ENTRY STV_DEFAULT"
triton_poi_fused__native_batch_norm_legit_no_training_add_20:
.text.triton_poi_fused__native_batch_norm_legit_no_training_add_20:
[----:B------:R-:W0:Y:S01]  /*0000*/  LDC R1, c[0x0][0x28] ;  /* 0x00000a00ff017b82 */ /* 0x000e220000000800 */
[----:B------:R-:W1:Y:S07]  /*0010*/  S2R R0, SR_TID.X ;  /* 0x0000000000007919 */ /* 0x000e6e0000002100 */
[----:B------:R-:W2:Y:S01]  /*0020*/  LDC.64 R12, c[0x0][0x228] ;  /* 0x00008a00ff0c7b82 */ /* 0x000ea20000000a00 */
[----:B------:R-:W-:Y:S01]  /*0030*/  ULDC.64 UR4, c[0x0][0x208] ;  /* 0x0000820000047ab9 */ /* 0x000fe20000000a00 */
[----:B------:R-:W3:Y:S06]  /*0040*/  S2R R3, SR_CTAID.X ;  /* 0x0000000000037919 */ /* 0x000eec0000002500 */
[----:B------:R-:W4:Y:S08]  /*0050*/  LDC.64 R8, c[0x0][0x218] ;  /* 0x00008600ff087b82 */ /* 0x000f300000000a00 */
[----:B------:R-:W5:Y:S08]  /*0060*/  LDC.64 R10, c[0x0][0x220] ;  /* 0x00008800ff0a7b82 */ /* 0x000f700000000a00 */
[----:B------:R-:W5:Y:S01]  /*0070*/  LDC.64 R14, c[0x0][0x230] ;  /* 0x00008c00ff0e7b82 */ /* 0x000f620000000a00 */
[----:B-1----:R-:W-:-:S07]  /*0080*/  LOP3.LUT R0, R0, 0x7f, RZ, 0xc0, !PT ;  /* 0x0000007f00007812 */ /* 0x002fce00078ec0ff */
[----:B------:R-:W1:Y:S01]  /*0090*/  LDC.64 R16, c[0x0][0x238] ;  /* 0x00008e00ff107b82 */ /* 0x000e620000000a00 */
[----:B---3--:R-:W-:-:S04]  /*00a0*/  LEA R0, R3, R0, 0x7 ;  /* 0x0000000003007211 */ /* 0x008fc800078e38ff */
[C---:B------:R-:W-:Y:S01]  /*00b0*/  ISETP.GE.AND P2, PT, R0.reuse, 0x4980, PT ;  /* 0x000049800000780c */ /* 0x040fe20003f46270 */
[----:B------:R-:W-:Y:S02]  /*00c0*/  IMAD.HI R2, R0, 0x2aaaaaab, RZ ;  /* 0x2aaaaaab00027827 */ /* 0x000fe400078e02ff */
[----:B------:R-:W3:Y:S03]  /*00d0*/  LDC.64 R4, c[0x0][0x210] ;  /* 0x00008400ff047b82 */ /* 0x000ee60000000a00 */
[----:B------:R-:W-:-:S04]  /*00e0*/  SHF.R.U32.HI R3, RZ, 0x1f, R2 ;  /* 0x0000001fff037819 */ /* 0x000fc80000011602 */
[----:B------:R-:W-:-:S05]  /*00f0*/  LEA.HI R3, R2, R3, RZ, 0x1c ;  /* 0x0000000302037211 */ /* 0x000fca00078fe0ff */
[----:B------:R-:W-:Y:S01]  /*0100*/  IMAD R19, R3, -0x60, R0 ;  /* 0xffffffa003137824 */ /* 0x000fe200078e0200 */
[----:B------:R-:W-:-:S03]  /*0110*/  CS2R R2, SRZ ;  /* 0x0000000000027805 */ /* 0x000fc6000001ff00 */
[----:B--2---:R-:W-:-:S05]  /*0120*/  IMAD.WIDE R12, R19, 0x4, R12 ;  /* 0x00000004130c7825 */ /* 0x004fca00078e020c */
[----:B------:R2:W3:Y:S01]  /*0130*/  @!P2 LDG.E.EL R2, desc[UR4][R12.64] ;  /* 0x000000040c02a981 */ /* 0x0004e2000c2e1900 */
[----:B------:R-:W-:Y:S01]  /*0140*/  CS2R R6, SRZ ;  /* 0x0000000000067805 */ /* 0x000fe2000001ff00 */
[----:B----4-:R-:W-:Y:S01]  /*0150*/  IMAD.WIDE R8, R0, 0x4, R8 ;  /* 0x0000000400087825 */ /* 0x010fe200078e0208 */
[----:B------:R-:W-:-:S03]  /*0160*/  HFMA2.MMA R18, -RZ, RZ, 0, 0 ;  /* 0x00000000ff127435 */ /* 0x000fc600000001ff */
[C---:B-----5:R-:W-:Y:S01]  /*0170*/  IMAD.WIDE R10, R19.reuse, 0x4, R10 ;  /* 0x00000004130a7825 */ /* 0x060fe200078e020a */
[----:B------:R4:W5:Y:S04]  /*0180*/  @!P2 LDG.E R6, desc[UR4][R8.64] ;  /* 0x000000040806a981 */ /* 0x000968000c1e1900 */
[----:B------:R3:W5:Y:S01]  /*0190*/  @!P2 LDG.E.EL R3, desc[UR4][R10.64] ;  /* 0x000000040a03a981 */ /* 0x000762000c2e1900 */
[----:B0-2---:R-:W-:-:S04]  /*01a0*/  IMAD.WIDE R12, R19, 0x4, R14 ;  /* 0x00000004130c7825 */ /* 0x005fc800078e020e */
[----:B-1----:R-:W-:Y:S01]  /*01b0*/  IMAD.WIDE R14, R19, 0x4, R16 ;  /* 0x00000004130e7825 */ /* 0x002fe200078e0210 */
[----:B------:R-:W-:Y:S01]  /*01c0*/  MOV R16, RZ ;  /* 0x000000ff00107202 */ /* 0x000fe20000000f00 */
[----:B------:R-:W2:Y:S01]  /*01d0*/  @!P2 LDG.E.EL R7, desc[UR4][R12.64] ;  /* 0x000000040c07a981 */ /* 0x000ea2000c2e1900 */
[----:B----4-:R-:W0:Y:S01]  /*01e0*/  LDC.64 R8, c[0x0][0x240] ;  /* 0x00009000ff087b82 */ /* 0x010e220000000a00 */
[----:B---3--:R-:W-:Y:S02]  /*01f0*/  IMAD.WIDE R4, R0, 0x4, R4 ;  /* 0x0000000400047825 */ /* 0x008fe400078e0204 */
[----:B------:R-:W2:Y:S04]  /*0200*/  @!P2 LDG.E.EL R18, desc[UR4][R14.64] ;  /* 0x000000040e12a981 */ /* 0x000ea8000c2e1900 */
[----:B------:R-:W3:Y:S01]  /*0210*/  @!P2 LDG.E R16, desc[UR4][R4.64] ;  /* 0x000000040410a981 */ /* 0x000ee2000c1e1900 */
[----:B------:R-:W-:Y:S01]  /*0220*/  HFMA2.MMA R11, -RZ, RZ, 1.625, 0 ;  /* 0x3e800000ff0b7435 */ /* 0x000fe200000001ff */
[----:B------:R-:W-:-:S04]  /*0230*/  FADD R2, R2, 9.9999997473787516356e-06 ;  /* 0x3727c5ac02027421 */ /* 0x000fc80000000000 */
[----:B------:R-:W1:Y:S01]  /*0240*/  MUFU.SQRT R10, R2 ;  /* 0x00000002000a7308 */ /* 0x000e620000002000 */
[----:B-----5:R-:W-:Y:S01]  /*0250*/  FADD R3, -R3, R6 ;  /* 0x0000000603037221 */ /* 0x020fe20000000100 */
[C---:B-1----:R-:W-:Y:S02]  /*0260*/  FSETP.GT.AND P0, PT, R10.reuse, 8.50705917302346158658e+37, PT ;  /* 0x7e8000000a00780b */ /* 0x042fe40003f04000 */
[----:B------:R-:W-:Y:S02]  /*0270*/  FSETP.GEU.AND P1, PT, R10, 1.175494350822287508e-38, PT ;  /* 0x008000000a00780b */ /* 0x000fe40003f2e000 */
[----:B------:R-:W-:-:S09]  /*0280*/  FSEL R11, R11, 1, P0 ;  /* 0x3f8000000b0b7808 */ /* 0x000fd20000000000 */
[----:B------:R-:W-:Y:S02]  /*0290*/  @P0 FMUL R10, R10, 0.25 ;  /* 0x3e8000000a0a0820 */ /* 0x000fe40000400000 */
[----:B------:R-:W-:Y:S02]  /*02a0*/  @!P1 FMUL R11, R11, 16777216 ;  /* 0x4b8000000b0b9820 */ /* 0x000fe40000400000 */
[----:B------:R-:W-:-:S06]  /*02b0*/  @!P1 FMUL R10, R10, 16777216 ;  /* 0x4b8000000a0a9820 */ /* 0x000fcc0000400000 */
[----:B------:R-:W1:Y:S02]  /*02c0*/  MUFU.RCP R10, R10 ;  /* 0x0000000a000a7308 */ /* 0x000e640000001000 */
[----:B-1----:R-:W-:-:S04]  /*02d0*/  FMUL R2, R10, R11 ;  /* 0x0000000b0a027220 */ /* 0x002fc80000400000 */
[----:B------:R-:W-:-:S04]  /*02e0*/  FMUL R3, R3, R2 ;  /* 0x0000000203037220 */ /* 0x000fc80000400000 */
[----:B--2---:R-:W-:Y:S01]  /*02f0*/  FFMA R7, R3, R7, R18 ;  /* 0x0000000703077223 */ /* 0x004fe20000000012 */
[----:B0-----:R-:W-:-:S04]  /*0300*/  IMAD.WIDE R2, R0, 0x4, R8 ;  /* 0x0000000400027825 */ /* 0x001fc800078e0208 */
[----:B---3--:R-:W-:Y:S01]  /*0310*/  FADD R7, R7, R16 ;  /* 0x0000001007077221 */ /* 0x008fe20000000000 */
[----:B------:R-:W-:Y:S06]  /*0320*/  @P2 EXIT ;  /* 0x000000000000294d */ /* 0x000fec0003800000 */
[----:B------:R-:W-:Y:S01]  /*0330*/  STG.E desc[UR4][R2.64], R7 ;  /* 0x0000000702007986 */ /* 0x000fe2000c101904 */
[----:B------:R-:W-:Y:S05]  /*0340*/  EXIT ;  /* 0x000000000000794d */ /* 0x000fea0003800000 */
.L_x_0:
[----:B------:R-:W-:-:S00]  /*0350*/  BRA `(.L_x_0) ;  /* 0xfffffffc00fc7947 */ /* 0x000fc0000383ffff */
[----:B------:R-:W-:-:S00]  /*0360*/  NOP ;  /* 0x0000000000007918 */ /* 0x000fc00000000000 */
        /* <DEDUP_REMOVED lines=9> */
.L_x_1:


//--------------------- .nv.global.init           --------------------------
	.section	.nv.global.init,"aw",@progbits
.nv.global.init:
	.type		_$_str,@object
	.size		_$_str,(_$_str_$_2 - _$_str)
_$_str:
        /*0000*/ 	.byte	0x5f, 0x5f, 0x43, 0x55, 0x44, 0x41, 0x5f, 0x46, 0x54, 0x5a, 0x00
	.type		_$_str_$_2,@object
	.size		_$_str_$_2,(.L_1 - _$_str_$_2)
_$_str_$_2:
        /*000b*/ 	.byte	0x5f, 0x5f, 0x43, 0x55, 0x44, 0x41, 0x5f, 0x50, 0x52, 0x45, 0x43, 0x5f, 0x53, 0x51, 0x52, 0x54
        /*001b*/ 	.byte	0x00
.L_1:


//--------------------- .nv.constant0.triton_poi_fused__native_batch_norm_legit_no_training_add_20 --------------------------
	.section	.nv.constant0.triton_poi_fused__native_batch_norm_legit_no_training_add_20,"a",@progbits
	.sectionflags	@""
	.align	4
.nv.constant0.triton_poi_fused__native_batch_norm_legit_no_training_add_20:
	.zero		588
